//
// Generated by NVIDIA NVVM Compiler
//
// Compiler Build ID: CL-36424714
// Cuda compilation tools, release 13.0, V13.0.88
// Based on NVVM 20.0.0
//

.version 9.0
.target sm_100
.address_size 64

	// .globl	_Z6kernelPKiS0_Pi

.visible .entry _Z6kernelPKiS0_Pi(
	.param .u64 .ptr .align 1 _Z6kernelPKiS0_Pi_param_0,
	.param .u64 .ptr .align 1 _Z6kernelPKiS0_Pi_param_1,
	.param .u64 .ptr .align 1 _Z6kernelPKiS0_Pi_param_2
)
{
	.reg .b32 	%r<8>;
	.reg .b64 	%rd<11>;

	ld.param.u64 	%rd1, [_Z6kernelPKiS0_Pi_param_0];
	ld.param.u64 	%rd2, [_Z6kernelPKiS0_Pi_param_1];
	ld.param.u64 	%rd3, [_Z6kernelPKiS0_Pi_param_2];
	cvta.to.global.u64 	%rd4, %rd3;
	cvta.to.global.u64 	%rd5, %rd1;
	cvta.to.global.u64 	%rd6, %rd2;
	mov.u32 	%r1, %ctaid.x;
	mov.u32 	%r2, %ntid.x;
	mov.u32 	%r3, %tid.x;
	mad.lo.s32 	%r4, %r1, %r2, %r3;
	mul.wide.u32 	%rd7, %r4, 4;
	add.s64 	%rd8, %rd6, %rd7;
	ld.global.u32 	%r5, [%rd8];
	add.s64 	%rd9, %rd5, %rd7;
	ld.global.u32 	%r6, [%rd9];
	add.s32 	%r7, %r6, %r5;
	add.s64 	%rd10, %rd4, %rd7;
	st.global.u32 	[%rd10], %r7;
	ret;

}


// ===== COMPILED SASS (sm_100) =====

	.target	sm_100

	.elftype	@"ET_EXEC"


//--------------------- .note.nv.tkinfo           --------------------------
	.section	.note.nv.tkinfo,"",@"SHT_NOTE"
	.sectionflags	@"SHF_NOTE_NV_TKINFO"
	.tkinfo
        /*0018*/ 	.word	0x00000002
        /*0030*/ 	.string	""
        /*0030*/ 	.string	"ptxas"
        /*0030*/ 	.string	"Cuda compilation tools, release 13.0, V13.0.88"
        /*0030*/ 	.string	"Build cuda_13.0.r13.0/compiler.36424714_0"
        /*0030*/ 	.string	"-arch sm_100 -m 64 "



//--------------------- .note.nv.cuinfo           --------------------------
	.section	.note.nv.cuinfo,"",@"SHT_NOTE"
	.sectionflags	@"SHF_NOTE_NV_CUINFO"
        /*0018*/ 	.short	0x0002
        /*001a*/ 	.short	0x0064
        /*001c*/ 	.short	0x0082
	.zero		2


//--------------------- .nv.info                  --------------------------
	.section	.nv.info,"",@"SHT_CUDA_INFO"
	.align	4


	//----- nvinfo : EIATTR_REGCOUNT
	.align		4
        /*0000*/ 	.byte	0x04, 0x2f
        /*0002*/ 	.short	(.L_1 - .L_0)
	.align		4
.L_0:
        /*0004*/ 	.word	index@(_Z6kernelPKiS0_Pi)
        /*0008*/ 	.word	0x0000000c


	//----- nvinfo : EIATTR_FRAME_SIZE
	.align		4
.L_1:
        /*000c*/ 	.byte	0x04, 0x11
        /*000e*/ 	.short	(.L_3 - .L_2)
	.align		4
.L_2:
        /*0010*/ 	.word	index@(_Z6kernelPKiS0_Pi)
        /*0014*/ 	.word	0x00000000


	//----- nvinfo : EIATTR_MIN_STACK_SIZE
	.align		4
.L_3:
        /*0018*/ 	.byte	0x04, 0x12
        /*001a*/ 	.short	(.L_5 - .L_4)
	.align		4
.L_4:
        /*001c*/ 	.word	index@(_Z6kernelPKiS0_Pi)
        /*0020*/ 	.word	0x00000000
.L_5:


//--------------------- .nv.compat                --------------------------
	.section	.nv.compat,"",@"SHT_CUDA_COMPAT_INFO"
	.align	4
        /*0000*/ 	.byte	0x02, 0x09, 0x00, 0x00, 0x02, 0x02, 0x01, 0x00, 0x02, 0x05, 0x05, 0x00, 0x03, 0x07, 0x01, 0x01
        /*0010*/ 	.byte	0x02, 0x03, 0x00, 0x00, 0x02, 0x06, 0x01, 0x00, 0x04, 0x0b, 0x08, 0x00, 0x09, 0x00, 0x00, 0x00
        /*0020*/ 	.byte	0x00, 0x00, 0x00, 0x00


//--------------------- .nv.info._Z6kernelPKiS0_Pi --------------------------
	.section	.nv.info._Z6kernelPKiS0_Pi,"",@"SHT_CUDA_INFO"
	.sectionflags	@""
	.align	4


	//----- nvinfo : EIATTR_CUDA_API_VERSION
	.align		4
        /*0000*/ 	.byte	0x04, 0x37
        /*0002*/ 	.short	(.L_7 - .L_6)
.L_6:
        /*0004*/ 	.word	0x00000082


	//----- nvinfo : EIATTR_KPARAM_INFO
	.align		4
.L_7:
        /*0008*/ 	.byte	0x04, 0x17
        /*000a*/ 	.short	(.L_9 - .L_8)
.L_8:
        /*000c*/ 	.word	0x00000000
        /*0010*/ 	.short	0x0002
        /*0012*/ 	.short	0x0010
        /*0014*/ 	.byte	0x00, 0xf5, 0x21, 0x00


	//----- nvinfo : EIATTR_KPARAM_INFO
	.align		4
.L_9:
        /*0018*/ 	.byte	0x04, 0x17
        /*001a*/ 	.short	(.L_11 - .L_10)
.L_10:
        /*001c*/ 	.word	0x00000000
        /*0020*/ 	.short	0x0001
        /*0022*/ 	.short	0x0008
        /*0024*/ 	.byte	0x00, 0xf5, 0x21, 0x00


	//----- nvinfo : EIATTR_KPARAM_INFO
	.align		4
.L_11:
        /*0028*/ 	.byte	0x04, 0x17
        /*002a*/ 	.short	(.L_13 - .L_12)
.L_12:
        /*002c*/ 	.word	0x00000000
        /*0030*/ 	.short	0x0000
        /*0032*/ 	.short	0x0000
        /*0034*/ 	.byte	0x00, 0xf5, 0x21, 0x00


	//----- nvinfo : EIATTR_SPARSE_MMA_MASK
	.align		4
.L_13:
        /*0038*/ 	.byte	0x03, 0x50
        /*003a*/ 	.short	0x0000


	//----- nvinfo : EIATTR_MAXREG_COUNT
	.align		4
        /*003c*/ 	.byte	0x03, 0x1b
        /*003e*/ 	.short	0x00ff


	//----- nvinfo : EIATTR_MERCURY_ISA_VERSION
	.align		4
        /*0040*/ 	.byte	0x03, 0x5f
        /*0042*/ 	.short	0x0101


	//----- nvinfo : EIATTR_VRC_CTA_INIT_COUNT
	.align		4
        /*0044*/ 	.byte	0x02, 0x4a
	.zero		1
	.zero		1


	//----- nvinfo : EIATTR_EXIT_INSTR_OFFSETS
	.align		4
        /*0048*/ 	.byte	0x04, 0x1c
        /*004a*/ 	.short	(.L_15 - .L_14)


	//   ....[0]....
.L_14:
        /*004c*/ 	.word	0x00000100


	//----- nvinfo : EIATTR_CBANK_PARAM_SIZE
	.align		4
.L_15:
        /*0050*/ 	.byte	0x03, 0x19
        /*0052*/ 	.short	0x0018


	//----- nvinfo : EIATTR_PARAM_CBANK
	.align		4
        /*0054*/ 	.byte	0x04, 0x0a
        /*0056*/ 	.short	(.L_17 - .L_16)
	.align		4
.L_16:
        /*0058*/ 	.word	index@(.nv.constant0._Z6kernelPKiS0_Pi)
        /*005c*/ 	.short	0x0380
        /*005e*/ 	.short	0x0018


	//----- nvinfo : EIATTR_SW_WAR
	.align		4
.L_17:
        /*0060*/ 	.byte	0x04, 0x36
        /*0062*/ 	.short	(.L_19 - .L_18)
.L_18:
        /*0064*/ 	.word	0x00000008
.L_19:


//--------------------- .nv.callgraph             --------------------------
	.section	.nv.callgraph,"",@"SHT_CUDA_CALLGRAPH"
	.align	4
	.sectionentsize	8
	.align		4
        /*0000*/ 	.word	0x00000000
	.align		4
        /*0004*/ 	.word	0xffffffff
	.align		4
        /*0008*/ 	.word	0x00000000
	.align		4
        /*000c*/ 	.word	0xfffffffe
	.align		4
        /*0010*/ 	.word	0x00000000
	.align		4
        /*0014*/ 	.word	0xfffffffd
	.align		4
        /*0018*/ 	.word	0x00000000
	.align		4
        /*001c*/ 	.word	0xfffffffc


//--------------------- .text._Z6kernelPKiS0_Pi   --------------------------
	.section	.text._Z6kernelPKiS0_Pi,"ax",@progbits
	.align	128
        .global         _Z6kernelPKiS0_Pi
        .type           _Z6kernelPKiS0_Pi,@function
        .size           _Z6kernelPKiS0_Pi,(.L_x_1 - _Z6kernelPKiS0_Pi)
        .other          _Z6kernelPKiS0_Pi,@"STO_CUDA_ENTRY STV_DEFAULT"
_Z6kernelPKiS0_Pi:
.text._Z6kernelPKiS0_Pi:
[----:B------:R-:W-:Y:S01]  /*0000*/  LDC R1, c[0x0][0x37c] ;  /* 0x0000df00ff017b82 */ /* 0x000fe20000000800 */
[----:B------:R-:W0:Y:S07]  /*0010*/  S2R R0, SR_TID.X ;  /* 0x0000000000007919 */ /* 0x000e2e0000002100 */
[----:B------:R-:W0:Y:S01]  /*0020*/  S2UR UR6, SR_CTAID.X ;  /* 0x00000000000679c3 */ /* 0x000e220000002500 */
[----:B------:R-:W1:Y:S07]  /*0030*/  LDCU.64 UR4, c[0x0][0x358] ;  /* 0x00006b00ff0477ac */ /* 0x000e6e0008000a00 */
[----:B------:R-:W0:Y:S08]  /*0040*/  LDC R9, c[0x0][0x360] ;  /* 0x0000d800ff097b82 */ /* 0x000e300000000800 */
[----:B------:R-:W2:Y:S08]  /*0050*/  LDC.64 R2, c[0x0][0x388] ;  /* 0x0000e200ff027b82 */ /* 0x000eb00000000a00 */
[----:B------:R-:W3:Y:S01]  /*0060*/  LDC.64 R4, c[0x0][0x380] ;  /* 0x0000e000ff047b82 */ /* 0x000ee20000000a00 */
[----:B0-----:R-:W-:-:S07]  /*0070*/  IMAD R9, R9, UR6, R0 ;  /* 0x0000000609097c24 */ /* 0x001fce000f8e0200 */
[----:B------:R-:W0:Y:S01]  /*0080*/  LDC.64 R6, c[0x0][0x390] ;  /* 0x0000e400ff067b82 */ /* 0x000e220000000a00 */
[----:B--2---:R-:W-:-:S06]  /*0090*/  IMAD.WIDE.U32 R2, R9, 0x4, R2 ;  /* 0x0000000409027825 */ /* 0x004fcc00078e0002 */
[----:B-1----:R-:W2:Y:S01]  /*00a0*/  LDG.E R2, desc[UR4][R2.64] ;  /* 0x0000000402027981 */ /* 0x002ea2000c1e1900 */
[----:B---3--:R-:W-:-:S06]  /*00b0*/  IMAD.WIDE.U32 R4, R9, 0x4, R4 ;  /* 0x0000000409047825 */ /* 0x008fcc00078e0004 */
[----:B------:R-:W2:Y:S01]  /*00c0*/  LDG.E R5, desc[UR4][R4.64] ;  /* 0x0000000404057981 */ /* 0x000ea2000c1e1900 */
[----:B0-----:R-:W-:Y:S01]  /*00d0*/  IMAD.WIDE.U32 R6, R9, 0x4, R6 ;  /* 0x0000000409067825 */ /* 0x001fe200078e0006 */
[----:B--2---:R-:W-:-:S05]  /*00e0*/  IADD3 R9, PT, PT, R2, R5, RZ ;  /* 0x0000000502097210 */ /* 0x004fca0007ffe0ff */
[----:B------:R-:W-:Y:S01]  /*00f0*/  STG.E desc[UR4][R6.64], R9 ;  /* 0x0000000906007986 */ /* 0x000fe2000c101904 */
[----:B------:R-:W-:Y:S05]  /*0100*/  EXIT ;  /* 0x000000000000794d */ /* 0x000fea0003800000 */
.L_x_0:
[----:B------:R-:W-:-:S00]  /*0110*/  BRA `(.L_x_0) ;  /* 0xfffffffc00fc7947 */ /* 0x000fc0000383ffff */
[----:B------:R-:W-:-:S00]  /*0120*/  NOP ;  /* 0x0000000000007918 */ /* 0x000fc00000000000 */
        /* <DEDUP_REMOVED lines=13> */
.L_x_1:


//--------------------- .nv.shared.reserved.0     --------------------------
	.section	.nv.shared.reserved.0,"aw",@nobits
	.weak		__nv_reservedSMEM_offset_0_alias
	.size		__nv_reservedSMEM_offset_0_alias, 0, 64
	.other		__nv_reservedSMEM_offset_0_alias,@"STO_CUDA_RESERVED_SHARED STV_DEFAULT"
__nv_reservedSMEM_offset_0_alias:
	.zero		0
	.zero		64


//--------------------- .nv.constant0._Z6kernelPKiS0_Pi --------------------------
	.section	.nv.constant0._Z6kernelPKiS0_Pi,"a",@progbits
	.sectionflags	@""
	.align	4
.nv.constant0._Z6kernelPKiS0_Pi:
	.zero		920


//--------------------- SYMBOLS --------------------------

	.type		.nv.reservedSmem.offset0,@object
	.size		.nv.reservedSmem.offset0,0x4
